//
// Generated by NVIDIA NVVM Compiler
//
// Compiler Build ID: CL-36424714
// Cuda compilation tools, release 13.0, V13.0.88
// Based on NVVM 20.0.0
//

.version 9.0
.target sm_100
.address_size 64

	// .globl	_Z20use_local_memory_GPUf
// _ZZ21use_shared_memory_GPUPfE6sh_arr has been demoted

.visible .entry _Z20use_local_memory_GPUf(
	.param .f32 _Z20use_local_memory_GPUf_param_0
)
{


	ret;

}
	// .globl	_Z21use_global_memory_GPUPf
.visible .entry _Z21use_global_memory_GPUPf(
	.param .u64 .ptr .align 1 _Z21use_global_memory_GPUPf_param_0
)
{
	.reg .b32 	%r<3>;
	.reg .b32 	%f<2>;
	.reg .b64 	%rd<5>;

	ld.param.u64 	%rd1, [_Z21use_global_memory_GPUPf_param_0];
	cvta.to.global.u64 	%rd2, %rd1;
	mov.u32 	%r1, %tid.x;
	shl.b32 	%r2, %r1, 1;
	cvt.rn.f32.u32 	%f1, %r2;
	mul.wide.u32 	%rd3, %r1, 4;
	add.s64 	%rd4, %rd2, %rd3;
	st.global.f32 	[%rd4], %f1;
	ret;

}
	// .globl	_Z21use_shared_memory_GPUPf
.visible .entry _Z21use_shared_memory_GPUPf(
	.param .u64 .ptr .align 1 _Z21use_shared_memory_GPUPf_param_0
)
{
	.reg .pred 	%p<11>;
	.reg .b32 	%r<45>;
	.reg .b32 	%f<87>;
	.reg .b64 	%rd<5>;
	// demoted variable
	.shared .align 4 .b8 _ZZ21use_shared_memory_GPUPfE6sh_arr[512];
	ld.param.u64 	%rd2, [_Z21use_shared_memory_GPUPf_param_0];
	cvta.to.global.u64 	%rd3, %rd2;
	mov.u32 	%r1, %tid.x;
	mul.wide.u32 	%rd4, %r1, 4;
	add.s64 	%rd1, %rd3, %rd4;
	ld.global.f32 	%f16, [%rd1];
	shl.b32 	%r23, %r1, 2;
	mov.u32 	%r24, _ZZ21use_shared_memory_GPUPfE6sh_arr;
	add.s32 	%r2, %r24, %r23;
	st.shared.f32 	[%r2], %f16;
	bar.sync 	0;
	setp.eq.s32 	%p1, %r1, 0;
	mov.f32 	%f86, 0f00000000;
	@%p1 bra 	$L__BB2_13;
	and.b32  	%r3, %r1, 15;
	setp.lt.u32 	%p2, %r1, 16;
	mov.b32 	%r41, 0;
	mov.f32 	%f86, 0f00000000;
	@%p2 bra 	$L__BB2_4;
	and.b32  	%r41, %r1, 1008;
	add.s32 	%r38, %r24, 32;
	neg.s32 	%r39, %r41;
	mov.f32 	%f86, 0f00000000;
$L__BB2_3:
	.pragma "nounroll";
	ld.shared.f32 	%f20, [%r38+-32];
	add.f32 	%f21, %f86, %f20;
	ld.shared.f32 	%f22, [%r38+-28];
	add.f32 	%f23, %f21, %f22;
	ld.shared.f32 	%f24, [%r38+-24];
	add.f32 	%f25, %f23, %f24;
	ld.shared.f32 	%f26, [%r38+-20];
	add.f32 	%f27, %f25, %f26;
	ld.shared.f32 	%f28, [%r38+-16];
	add.f32 	%f29, %f27, %f28;
	ld.shared.f32 	%f30, [%r38+-12];
	add.f32 	%f31, %f29, %f30;
	ld.shared.f32 	%f32, [%r38+-8];
	add.f32 	%f33, %f31, %f32;
	ld.shared.f32 	%f34, [%r38+-4];
	add.f32 	%f35, %f33, %f34;
	ld.shared.f32 	%f36, [%r38];
	add.f32 	%f37, %f35, %f36;
	ld.shared.f32 	%f38, [%r38+4];
	add.f32 	%f39, %f37, %f38;
	ld.shared.f32 	%f40, [%r38+8];
	add.f32 	%f41, %f39, %f40;
	ld.shared.f32 	%f42, [%r38+12];
	add.f32 	%f43, %f41, %f42;
	ld.shared.f32 	%f44, [%r38+16];
	add.f32 	%f45, %f43, %f44;
	ld.shared.f32 	%f46, [%r38+20];
	add.f32 	%f47, %f45, %f46;
	ld.shared.f32 	%f48, [%r38+24];
	add.f32 	%f49, %f47, %f48;
	ld.shared.f32 	%f50, [%r38+28];
	add.f32 	%f86, %f49, %f50;
	add.s32 	%r39, %r39, 16;
	add.s32 	%r38, %r38, 64;
	setp.ne.s32 	%p3, %r39, 0;
	@%p3 bra 	$L__BB2_3;
$L__BB2_4:
	setp.eq.s32 	%p4, %r3, 0;
	@%p4 bra 	$L__BB2_13;
	and.b32  	%r11, %r1, 7;
	setp.lt.u32 	%p5, %r3, 8;
	@%p5 bra 	$L__BB2_7;
	shl.b32 	%r28, %r41, 2;
	add.s32 	%r30, %r24, %r28;
	ld.shared.f32 	%f52, [%r30];
	add.f32 	%f53, %f86, %f52;
	ld.shared.f32 	%f54, [%r30+4];
	add.f32 	%f55, %f53, %f54;
	ld.shared.f32 	%f56, [%r30+8];
	add.f32 	%f57, %f55, %f56;
	ld.shared.f32 	%f58, [%r30+12];
	add.f32 	%f59, %f57, %f58;
	ld.shared.f32 	%f60, [%r30+16];
	add.f32 	%f61, %f59, %f60;
	ld.shared.f32 	%f62, [%r30+20];
	add.f32 	%f63, %f61, %f62;
	ld.shared.f32 	%f64, [%r30+24];
	add.f32 	%f65, %f63, %f64;
	ld.shared.f32 	%f66, [%r30+28];
	add.f32 	%f86, %f65, %f66;
	add.s32 	%r41, %r41, 8;
$L__BB2_7:
	setp.eq.s32 	%p6, %r11, 0;
	@%p6 bra 	$L__BB2_13;
	and.b32  	%r14, %r1, 3;
	setp.lt.u32 	%p7, %r11, 4;
	@%p7 bra 	$L__BB2_10;
	shl.b32 	%r31, %r41, 2;
	add.s32 	%r33, %r24, %r31;
	ld.shared.f32 	%f68, [%r33];
	add.f32 	%f69, %f86, %f68;
	ld.shared.f32 	%f70, [%r33+4];
	add.f32 	%f71, %f69, %f70;
	ld.shared.f32 	%f72, [%r33+8];
	add.f32 	%f73, %f71, %f72;
	ld.shared.f32 	%f74, [%r33+12];
	add.f32 	%f86, %f73, %f74;
	add.s32 	%r41, %r41, 4;
$L__BB2_10:
	setp.eq.s32 	%p8, %r14, 0;
	@%p8 bra 	$L__BB2_13;
	shl.b32 	%r34, %r41, 2;
	add.s32 	%r44, %r24, %r34;
	neg.s32 	%r43, %r14;
$L__BB2_12:
	.pragma "nounroll";
	ld.shared.f32 	%f75, [%r44];
	add.f32 	%f86, %f86, %f75;
	add.s32 	%r44, %r44, 4;
	add.s32 	%r43, %r43, 1;
	setp.ne.s32 	%p9, %r43, 0;
	@%p9 bra 	$L__BB2_12;
$L__BB2_13:
	add.s32 	%r36, %r1, 1;
	cvt.rn.f32.u32 	%f76, %r36;
	div.rn.f32 	%f14, %f86, %f76;
	ld.global.f32 	%f77, [%rd1];
	setp.leu.f32 	%p10, %f77, %f14;
	@%p10 bra 	$L__BB2_15;
	st.global.f32 	[%rd1], %f14;
$L__BB2_15:
	mov.b32 	%r37, 1078523331;
	st.shared.u32 	[%r2], %r37;
	ret;

}


// ===== COMPILED SASS (sm_100) =====

	.target	sm_100

	.elftype	@"ET_EXEC"


//--------------------- .note.nv.tkinfo           --------------------------
	.section	.note.nv.tkinfo,"",@"SHT_NOTE"
	.sectionflags	@"SHF_NOTE_NV_TKINFO"
	.tkinfo
        /*0018*/ 	.word	0x00000002
        /*0030*/ 	.string	""
        /*0030*/ 	.string	"ptxas"
        /*0030*/ 	.string	"Cuda compilation tools, release 13.0, V13.0.88"
        /*0030*/ 	.string	"Build cuda_13.0.r13.0/compiler.36424714_0"
        /*0030*/ 	.string	"-arch sm_100 -m 64 "



//--------------------- .note.nv.cuinfo           --------------------------
	.section	.note.nv.cuinfo,"",@"SHT_NOTE"
	.sectionflags	@"SHF_NOTE_NV_CUINFO"
        /*0018*/ 	.short	0x0002
        /*001a*/ 	.short	0x0064
        /*001c*/ 	.short	0x0082
	.zero		2


//--------------------- .nv.info                  --------------------------
	.section	.nv.info,"",@"SHT_CUDA_INFO"
	.align	4


	//----- nvinfo : EIATTR_REGCOUNT
	.align		4
        /*0000*/ 	.byte	0x04, 0x2f
        /*0002*/ 	.short	(.L_1 - .L_0)
	.align		4
.L_0:
        /*0004*/ 	.word	index@(_Z20use_local_memory_GPUf)
        /*0008*/ 	.word	0x00000004


	//----- nvinfo : EIATTR_FRAME_SIZE
	.align		4
.L_1:
        /*000c*/ 	.byte	0x04, 0x11
        /*000e*/ 	.short	(.L_3 - .L_2)
	.align		4
.L_2:
        /*0010*/ 	.word	index@(_Z20use_local_memory_GPUf)
        /*0014*/ 	.word	0x00000000


	//----- nvinfo : EIATTR_REGCOUNT
	.align		4
.L_3:
        /*0018*/ 	.byte	0x04, 0x2f
        /*001a*/ 	.short	(.L_5 - .L_4)
	.align		4
.L_4:
        /*001c*/ 	.word	index@(_Z21use_global_memory_GPUPf)
        /*0020*/ 	.word	0x00000008


	//----- nvinfo : EIATTR_FRAME_SIZE
	.align		4
.L_5:
        /*0024*/ 	.byte	0x04, 0x11
        /*0026*/ 	.short	(.L_7 - .L_6)
	.align		4
.L_6:
        /*0028*/ 	.word	index@(_Z21use_global_memory_GPUPf)
        /*002c*/ 	.word	0x00000000


	//----- nvinfo : EIATTR_REGCOUNT
	.align		4
.L_7:
        /*0030*/ 	.byte	0x04, 0x2f
        /*0032*/ 	.short	(.L_9 - .L_8)
	.align		4
.L_8:
        /*0034*/ 	.word	index@(_Z21use_shared_memory_GPUPf)
        /*0038*/ 	.word	0x0000001b


	//----- nvinfo : EIATTR_FRAME_SIZE
	.align		4
.L_9:
        /*003c*/ 	.byte	0x04, 0x11
        /*003e*/ 	.short	(.L_11 - .L_10)
	.align		4
.L_10:
        /*0040*/ 	.word	index@($__internal_0_$__cuda_sm3x_div_rn_noftz_f32_slowpath)
        /*0044*/ 	.word	0x00000000


	//----- nvinfo : EIATTR_FRAME_SIZE
	.align		4
.L_11:
        /*0048*/ 	.byte	0x04, 0x11
        /*004a*/ 	.short	(.L_13 - .L_12)
	.align		4
.L_12:
        /*004c*/ 	.word	index@(_Z21use_shared_memory_GPUPf)
        /*0050*/ 	.word	0x00000000


	//----- nvinfo : EIATTR_MIN_STACK_SIZE
	.align		4
.L_13:
        /*0054*/ 	.byte	0x04, 0x12
        /*0056*/ 	.short	(.L_15 - .L_14)
	.align		4
.L_14:
        /*0058*/ 	.word	index@(_Z21use_shared_memory_GPUPf)
        /*005c*/ 	.word	0x00000000


	//----- nvinfo : EIATTR_MIN_STACK_SIZE
	.align		4
.L_15:
        /*0060*/ 	.byte	0x04, 0x12
        /*0062*/ 	.short	(.L_17 - .L_16)
	.align		4
.L_16:
        /*0064*/ 	.word	index@(_Z21use_global_memory_GPUPf)
        /*0068*/ 	.word	0x00000000


	//----- nvinfo : EIATTR_MIN_STACK_SIZE
	.align		4
.L_17:
        /*006c*/ 	.byte	0x04, 0x12
        /*006e*/ 	.short	(.L_19 - .L_18)
	.align		4
.L_18:
        /*0070*/ 	.word	index@(_Z20use_local_memory_GPUf)
        /*0074*/ 	.word	0x00000000
.L_19:


//--------------------- .nv.compat                --------------------------
	.section	.nv.compat,"",@"SHT_CUDA_COMPAT_INFO"
	.align	4
        /*0000*/ 	.byte	0x02, 0x09, 0x00, 0x00, 0x02, 0x02, 0x01, 0x00, 0x02, 0x05, 0x05, 0x00, 0x03, 0x07, 0x01, 0x01
        /*0010*/ 	.byte	0x02, 0x03, 0x00, 0x00, 0x02, 0x06, 0x01, 0x00, 0x04, 0x0b, 0x08, 0x00, 0x01, 0x00, 0x00, 0x00
        /*0020*/ 	.byte	0x00, 0x00, 0x00, 0x00


//--------------------- .nv.info._Z21use_shared_memory_GPUPf --------------------------
	.section	.nv.info._Z21use_shared_memory_GPUPf,"",@"SHT_CUDA_INFO"
	.sectionflags	@""
	.align	4


	//----- nvinfo : EIATTR_CUDA_API_VERSION
	.align		4
        /*0000*/ 	.byte	0x04, 0x37
        /*0002*/ 	.short	(.L_21 - .L_20)
.L_20:
        /*0004*/ 	.word	0x00000082


	//----- nvinfo : EIATTR_KPARAM_INFO
	.align		4
.L_21:
        /*0008*/ 	.byte	0x04, 0x17
        /*000a*/ 	.short	(.L_23 - .L_22)
.L_22:
        /*000c*/ 	.word	0x00000000
        /*0010*/ 	.short	0x0000
        /*0012*/ 	.short	0x0000
        /*0014*/ 	.byte	0x00, 0xf5, 0x21, 0x00


	//----- nvinfo : EIATTR_SPARSE_MMA_MASK
	.align		4
.L_23:
        /*0018*/ 	.byte	0x03, 0x50
        /*001a*/ 	.short	0x0000


	//----- nvinfo : EIATTR_MAXREG_COUNT
	.align		4
        /*001c*/ 	.byte	0x03, 0x1b
        /*001e*/ 	.short	0x00ff


	//----- nvinfo : EIATTR_NUM_BARRIERS
	.align		4
        /*0020*/ 	.byte	0x02, 0x4c
        /*0022*/ 	.byte	0x01
	.zero		1


	//----- nvinfo : EIATTR_MERCURY_ISA_VERSION
	.align		4
        /*0024*/ 	.byte	0x03, 0x5f
        /*0026*/ 	.short	0x0101


	//----- nvinfo : EIATTR_VRC_CTA_INIT_COUNT
	.align		4
        /*0028*/ 	.byte	0x02, 0x4a
	.zero		1
	.zero		1


	//----- nvinfo : EIATTR_EXIT_INSTR_OFFSETS
	.align		4
        /*002c*/ 	.byte	0x04, 0x1c
        /*002e*/ 	.short	(.L_25 - .L_24)


	//   ....[0]....
.L_24:
        /*0030*/ 	.word	0x00000720


	//----- nvinfo : EIATTR_CRS_STACK_SIZE
	.align		4
.L_25:
        /*0034*/ 	.byte	0x04, 0x1e
        /*0036*/ 	.short	(.L_27 - .L_26)
.L_26:
        /*0038*/ 	.word	0x00000000


	//----- nvinfo : EIATTR_CBANK_PARAM_SIZE
	.align		4
.L_27:
        /*003c*/ 	.byte	0x03, 0x19
        /*003e*/ 	.short	0x0008


	//----- nvinfo : EIATTR_PARAM_CBANK
	.align		4
        /*0040*/ 	.byte	0x04, 0x0a
        /*0042*/ 	.short	(.L_29 - .L_28)
	.align		4
.L_28:
        /*0044*/ 	.word	index@(.nv.constant0._Z21use_shared_memory_GPUPf)
        /*0048*/ 	.short	0x0380
        /*004a*/ 	.short	0x0008


	//----- nvinfo : EIATTR_SW_WAR
	.align		4
.L_29:
        /*004c*/ 	.byte	0x04, 0x36
        /*004e*/ 	.short	(.L_31 - .L_30)
.L_30:
        /*0050*/ 	.word	0x00000008
.L_31:


//--------------------- .nv.info._Z21use_global_memory_GPUPf --------------------------
	.section	.nv.info._Z21use_global_memory_GPUPf,"",@"SHT_CUDA_INFO"
	.sectionflags	@""
	.align	4


	//----- nvinfo : EIATTR_CUDA_API_VERSION
	.align		4
        /*0000*/ 	.byte	0x04, 0x37
        /*0002*/ 	.short	(.L_33 - .L_32)
.L_32:
        /*0004*/ 	.word	0x00000082


	//----- nvinfo : EIATTR_KPARAM_INFO
	.align		4
.L_33:
        /*0008*/ 	.byte	0x04, 0x17
        /*000a*/ 	.short	(.L_35 - .L_34)
.L_34:
        /*000c*/ 	.word	0x00000000
        /*0010*/ 	.short	0x0000
        /*0012*/ 	.short	0x0000
        /*0014*/ 	.byte	0x00, 0xf5, 0x21, 0x00


	//----- nvinfo : EIATTR_SPARSE_MMA_MASK
	.align		4
.L_35:
        /*0018*/ 	.byte	0x03, 0x50
        /*001a*/ 	.short	0x0000


	//----- nvinfo : EIATTR_MAXREG_COUNT
	.align		4
        /*001c*/ 	.byte	0x03, 0x1b
        /*001e*/ 	.short	0x00ff


	//----- nvinfo : EIATTR_MERCURY_ISA_VERSION
	.align		4
        /*0020*/ 	.byte	0x03, 0x5f
        /*0022*/ 	.short	0x0101


	//----- nvinfo : EIATTR_VRC_CTA_INIT_COUNT
	.align		4
        /*0024*/ 	.byte	0x02, 0x4a
	.zero		1
	.zero		1


	//----- nvinfo : EIATTR_EXIT_INSTR_OFFSETS
	.align		4
        /*0028*/ 	.byte	0x04, 0x1c
        /*002a*/ 	.short	(.L_37 - .L_36)


	//   ....[0]....
.L_36:
        /*002c*/ 	.word	0x00000080


	//----- nvinfo : EIATTR_CBANK_PARAM_SIZE
	.align		4
.L_37:
        /*0030*/ 	.byte	0x03, 0x19
        /*0032*/ 	.short	0x0008


	//----- nvinfo : EIATTR_PARAM_CBANK
	.align		4
        /*0034*/ 	.byte	0x04, 0x0a
        /*0036*/ 	.short	(.L_39 - .L_38)
	.align		4
.L_38:
        /*0038*/ 	.word	index@(.nv.constant0._Z21use_global_memory_GPUPf)
        /*003c*/ 	.short	0x0380
        /*003e*/ 	.short	0x0008


	//----- nvinfo : EIATTR_SW_WAR
	.align		4
.L_39:
        /*0040*/ 	.byte	0x04, 0x36
        /*0042*/ 	.short	(.L_41 - .L_40)
.L_40:
        /*0044*/ 	.word	0x00000008
.L_41:


//--------------------- .nv.info._Z20use_local_memory_GPUf --------------------------
	.section	.nv.info._Z20use_local_memory_GPUf,"",@"SHT_CUDA_INFO"
	.sectionflags	@""
	.align	4


	//----- nvinfo : EIATTR_CUDA_API_VERSION
	.align		4
        /*0000*/ 	.byte	0x04, 0x37
        /*0002*/ 	.short	(.L_43 - .L_42)
.L_42:
        /*0004*/ 	.word	0x00000082


	//----- nvinfo : EIATTR_KPARAM_INFO
	.align		4
.L_43:
        /*0008*/ 	.byte	0x04, 0x17
        /*000a*/ 	.short	(.L_45 - .L_44)
.L_44:
        /*000c*/ 	.word	0x00000000
        /*0010*/ 	.short	0x0000
        /*0012*/ 	.short	0x0000
        /*0014*/ 	.byte	0x00, 0xf0, 0x11, 0x00


	//----- nvinfo : EIATTR_SPARSE_MMA_MASK
	.align		4
.L_45:
        /*0018*/ 	.byte	0x03, 0x50
        /*001a*/ 	.short	0x0000


	//----- nvinfo : EIATTR_MAXREG_COUNT
	.align		4
        /*001c*/ 	.byte	0x03, 0x1b
        /*001e*/ 	.short	0x00ff


	//----- nvinfo : EIATTR_MERCURY_ISA_VERSION
	.align		4
        /*0020*/ 	.byte	0x03, 0x5f
        /*0022*/ 	.short	0x0101


	//----- nvinfo : EIATTR_VRC_CTA_INIT_COUNT
	.align		4
        /*0024*/ 	.byte	0x02, 0x4a
	.zero		1
	.zero		1


	//----- nvinfo : EIATTR_EXIT_INSTR_OFFSETS
	.align		4
        /*0028*/ 	.byte	0x04, 0x1c
        /*002a*/ 	.short	(.L_47 - .L_46)


	//   ....[0]....
.L_46:
        /*002c*/ 	.word	0x00000010


	//----- nvinfo : EIATTR_CBANK_PARAM_SIZE
	.align		4
.L_47:
        /*0030*/ 	.byte	0x03, 0x19
        /*0032*/ 	.short	0x0004


	//----- nvinfo : EIATTR_PARAM_CBANK
	.align		4
        /*0034*/ 	.byte	0x04, 0x0a
        /*0036*/ 	.short	(.L_49 - .L_48)
	.align		4
.L_48:
        /*0038*/ 	.word	index@(.nv.constant0._Z20use_local_memory_GPUf)
        /*003c*/ 	.short	0x0380
        /*003e*/ 	.short	0x0004


	//----- nvinfo : EIATTR_SW_WAR
	.align		4
.L_49:
        /*0040*/ 	.byte	0x04, 0x36
        /*0042*/ 	.short	(.L_51 - .L_50)
.L_50:
        /*0044*/ 	.word	0x00000008
.L_51:


//--------------------- .nv.callgraph             --------------------------
	.section	.nv.callgraph,"",@"SHT_CUDA_CALLGRAPH"
	.align	4
	.sectionentsize	8
	.align		4
        /*0000*/ 	.word	0x00000000
	.align		4
        /*0004*/ 	.word	0xffffffff
	.align		4
        /*0008*/ 	.word	0x00000000
	.align		4
        /*000c*/ 	.word	0xfffffffe
	.align		4
        /*0010*/ 	.word	0x00000000
	.align		4
        /*0014*/ 	.word	0xfffffffd
	.align		4
        /*0018*/ 	.word	0x00000000
	.align		4
        /*001c*/ 	.word	0xfffffffc


//--------------------- .text._Z21use_shared_memory_GPUPf --------------------------
	.section	.text._Z21use_shared_memory_GPUPf,"ax",@progbits
	.align	128
        .global         _Z21use_shared_memory_GPUPf
        .type           _Z21use_shared_memory_GPUPf,@function
        .size           _Z21use_shared_memory_GPUPf,(.L_x_24 - _Z21use_shared_memory_GPUPf)
        .other          _Z21use_shared_memory_GPUPf,@"STO_CUDA_ENTRY STV_DEFAULT"
_Z21use_shared_memory_GPUPf:
.text._Z21use_shared_memory_GPUPf:
[----:B------:R-:W-:Y:S01]  /*0000*/  LDC R1, c[0x0][0x37c] ;  /* 0x0000df00ff017b82 */ /* 0x000fe20000000800 */
[----:B------:R-:W0:Y:S07]  /*0010*/  S2R R0, SR_TID.X ;  /* 0x0000000000007919 */ /* 0x000e2e0000002100 */
[----:B------:R-:W0:Y:S01]  /*0020*/  LDC.64 R4, c[0x0][0x380] ;  /* 0x0000e000ff047b82 */ /* 0x000e220000000a00 */
[----:B------:R-:W1:Y:S01]  /*0030*/  LDCU.64 UR6, c[0x0][0x358] ;  /* 0x00006b00ff0677ac */ /* 0x000e620008000a00 */
[----:B0-----:R-:W-:-:S05]  /*0040*/  IMAD.WIDE.U32 R4, R0, 0x4, R4 ;  /* 0x0000000400047825 */ /* 0x001fca00078e0004 */
[----:B-1----:R-:W2:Y:S01]  /*0050*/  LDG.E R3, desc[UR6][R4.64] ;  /* 0x0000000604037981 */ /* 0x002ea2000c1e1900 */
[----:B------:R-:W0:Y:S01]  /*0060*/  S2UR UR5, SR_CgaCtaId ;  /* 0x00000000000579c3 */ /* 0x000e220000008800 */
[----:B------:R-:W-:Y:S01]  /*0070*/  UMOV UR4, 0x400 ;  /* 0x0000040000047882 */ /* 0x000fe20000000000 */
[----:B------:R-:W-:Y:S01]  /*0080*/  ISETP.NE.AND P0, PT, R0, RZ, PT ;  /* 0x000000ff0000720c */ /* 0x000fe20003f05270 */
[----:B------:R-:W-:Y:S01]  /*0090*/  BSSY.RECONVERGENT B0, `(.L_x_0) ;  /* 0x0000053000007945 */ /* 0x000fe20003800200 */
[----:B------:R-:W-:Y:S01]  /*00a0*/  IMAD.MOV.U32 R23, RZ, RZ, RZ ;  /* 0x000000ffff177224 */ /* 0x000fe200078e00ff */
[----:B0-----:R-:W-:-:S06]  /*00b0*/  ULEA UR4, UR5, UR4, 0x18 ;  /* 0x0000000405047291 */ /* 0x001fcc000f8ec0ff */
[----:B------:R-:W-:-:S05]  /*00c0*/  LEA R2, R0, UR4, 0x2 ;  /* 0x0000000400027c11 */ /* 0x000fca000f8e10ff */
[----:B--2---:R0:W-:Y:S01]  /*00d0*/  STS [R2], R3 ;  /* 0x0000000302007388 */ /* 0x0041e20000000800 */
[----:B------:R-:W-:Y:S06]  /*00e0*/  BAR.SYNC.DEFER_BLOCKING 0x0 ;  /* 0x0000000000007b1d */ /* 0x000fec0000010000 */
[----:B------:R-:W-:Y:S05]  /*00f0*/  @!P0 BRA `(.L_x_1) ;  /* 0x0000000400308947 */ /* 0x000fea0003800000 */
[C---:B------:R-:W-:Y:S01]  /*0100*/  ISETP.GE.U32.AND P0, PT, R0.reuse, 0x10, PT ;  /* 0x000000100000780c */ /* 0x040fe20003f06070 */
[----:B------:R-:W-:Y:S01]  /*0110*/  BSSY.RECONVERGENT B1, `(.L_x_2) ;  /* 0x0000023000017945 */ /* 0x000fe20003800200 */
[----:B------:R-:W-:Y:S01]  /*0120*/  LOP3.LUT R7, R0, 0xf, RZ, 0xc0, !PT ;  /* 0x0000000f00077812 */ /* 0x000fe200078ec0ff */
[----:B0-----:R-:W-:Y:S02]  /*0130*/  IMAD.MOV.U32 R3, RZ, RZ, RZ ;  /* 0x000000ffff037224 */ /* 0x001fe400078e00ff */
[----:B------:R-:W-:Y:S01]  /*0140*/  IMAD.MOV.U32 R23, RZ, RZ, RZ ;  /* 0x000000ffff177224 */ /* 0x000fe200078e00ff */
[----:B------:R-:W-:-:S07]  /*0150*/  ISETP.NE.AND P1, PT, R7, RZ, PT ;  /* 0x000000ff0700720c */ /* 0x000fce0003f25270 */
[----:B------:R-:W-:Y:S06]  /*0160*/  @!P0 BRA `(.L_x_3) ;  /* 0x0000000000748947 */ /* 0x000fec0003800000 */
[----:B------:R-:W-:Y:S01]  /*0170*/  UIADD3 UR5, UPT, UPT, UR4, 0x20, URZ ;  /* 0x0000002004057890 */ /* 0x000fe2000fffe0ff */
[----:B------:R-:W-:Y:S01]  /*0180*/  LOP3.LUT R3, R0, 0x3f0, RZ, 0xc0, !PT ;  /* 0x000003f000037812 */ /* 0x000fe200078ec0ff */
[----:B------:R-:W-:-:S04]  /*0190*/  HFMA2 R23, -RZ, RZ, 0, 0 ;  /* 0x00000000ff177431 */ /* 0x000fc800000001ff */
[----:B------:R-:W-:Y:S02]  /*01a0*/  IMAD.U32 R6, RZ, RZ, UR5 ;  /* 0x00000005ff067e24 */ /* 0x000fe4000f8e00ff */
[----:B------:R-:W-:-:S07]  /*01b0*/  IMAD.MOV R24, RZ, RZ, -R3 ;  /* 0x000000ffff187224 */ /* 0x000fce00078e0a03 */
.L_x_4:
[----:B------:R-:W0:Y:S01]  /*01c0*/  LDS.128 R8, [R6+-0x20] ;  /* 0xffffe00006087984 */ /* 0x000e220000000c00 */
[----:B------:R-:W-:-:S03]  /*01d0*/  VIADD R24, R24, 0x10 ;  /* 0x0000001018187836 */ /* 0x000fc60000000000 */
[----:B------:R-:W1:Y:S02]  /*01e0*/  LDS.128 R12, [R6+-0x10] ;  /* 0xfffff000060c7984 */ /* 0x000e640000000c00 */
[----:B------:R-:W-:Y:S02]  /*01f0*/  ISETP.NE.AND P0, PT, R24, RZ, PT ;  /* 0x000000ff1800720c */ /* 0x000fe40003f05270 */
[----:B------:R-:W2:Y:S01]  /*0200*/  LDS.128 R16, [R6] ;  /* 0x0000000006107984 */ /* 0x000ea20000000c00 */
[----:B0-----:R-:W-:-:S03]  /*0210*/  FADD R8, R8, R23 ;  /* 0x0000001708087221 */ /* 0x001fc60000000000 */
[----:B------:R0:W3:Y:S01]  /*0220*/  LDS.128 R20, [R6+0x10] ;  /* 0x0000100006147984 */ /* 0x0000e20000000c00 */
[----:B------:R-:W-:-:S04]  /*0230*/  FADD R9, R8, R9 ;  /* 0x0000000908097221 */ /* 0x000fc80000000000 */
[----:B------:R-:W-:Y:S01]  /*0240*/  FADD R10, R9, R10 ;  /* 0x0000000a090a7221 */ /* 0x000fe20000000000 */
[----:B0-----:R-:W-:-:S03]  /*0250*/  IADD3 R6, PT, PT, R6, 0x40, RZ ;  /* 0x0000004006067810 */ /* 0x001fc60007ffe0ff */
[----:B------:R-:W-:-:S04]  /*0260*/  FADD R11, R10, R11 ;  /* 0x0000000b0a0b7221 */ /* 0x000fc80000000000 */
[----:B-1----:R-:W-:-:S04]  /*0270*/  FADD R12, R11, R12 ;  /* 0x0000000c0b0c7221 */ /* 0x002fc80000000000 */
[----:B------:R-:W-:-:S04]  /*0280*/  FADD R13, R12, R13 ;  /* 0x0000000d0c0d7221 */ /* 0x000fc80000000000 */
[----:B------:R-:W-:-:S04]  /*0290*/  FADD R14, R13, R14 ;  /* 0x0000000e0d0e7221 */ /* 0x000fc80000000000 */
[----:B------:R-:W-:-:S04]  /*02a0*/  FADD R15, R14, R15 ;  /* 0x0000000f0e0f7221 */ /* 0x000fc80000000000 */
[----:B--2---:R-:W-:-:S04]  /*02b0*/  FADD R16, R15, R16 ;  /* 0x000000100f107221 */ /* 0x004fc80000000000 */
[----:B------:R-:W-:-:S04]  /*02c0*/  FADD R17, R16, R17 ;  /* 0x0000001110117221 */ /* 0x000fc80000000000 */
[----:B------:R-:W-:-:S04]  /*02d0*/  FADD R18, R17, R18 ;  /* 0x0000001211127221 */ /* 0x000fc80000000000 */
[----:B------:R-:W-:-:S04]  /*02e0*/  FADD R19, R18, R19 ;  /* 0x0000001312137221 */ /* 0x000fc80000000000 */
[----:B---3--:R-:W-:-:S04]  /*02f0*/  FADD R20, R19, R20 ;  /* 0x0000001413147221 */ /* 0x008fc80000000000 */
[----:B------:R-:W-:-:S04]  /*0300*/  FADD R21, R20, R21 ;  /* 0x0000001514157221 */ /* 0x000fc80000000000 */
[----:B------:R-:W-:-:S04]  /*0310*/  FADD R22, R21, R22 ;  /* 0x0000001615167221 */ /* 0x000fc80000000000 */
[----:B------:R-:W-:Y:S01]  /*0320*/  FADD R23, R22, R23 ;  /* 0x0000001716177221 */ /* 0x000fe20000000000 */
[----:B------:R-:W-:Y:S06]  /*0330*/  @P0 BRA `(.L_x_4) ;  /* 0xfffffffc00a00947 */ /* 0x000fec000383ffff */
.L_x_3:
[----:B------:R-:W-:Y:S05]  /*0340*/  BSYNC.RECONVERGENT B1 ;  /* 0x0000000000017941 */ /* 0x000fea0003800200 */
.L_x_2:
[----:B------:R-:W-:Y:S05]  /*0350*/  @!P1 BRA `(.L_x_1) ;  /* 0x0000000000989947 */ /* 0x000fea0003800000 */
[----:B------:R-:W-:Y:S01]  /*0360*/  ISETP.GE.U32.AND P0, PT, R7, 0x8, PT ;  /* 0x000000080700780c */ /* 0x000fe20003f06070 */
[----:B------:R-:W-:Y:S01]  /*0370*/  BSSY.RECONVERGENT B1, `(.L_x_5) ;  /* 0x0000010000017945 */ /* 0x000fe20003800200 */
[----:B------:R-:W-:-:S04]  /*0380*/  LOP3.LUT R16, R0, 0x7, RZ, 0xc0, !PT ;  /* 0x0000000700107812 */ /* 0x000fc800078ec0ff */
[----:B------:R-:W-:-:S07]  /*0390*/  ISETP.NE.AND P1, PT, R16, RZ, PT ;  /* 0x000000ff1000720c */ /* 0x000fce0003f25270 */
[----:B------:R-:W-:Y:S06]  /*03a0*/  @!P0 BRA `(.L_x_6) ;  /* 0x0000000000308947 */ /* 0x000fec0003800000 */
[C---:B------:R-:W-:Y:S01]  /*03b0*/  LEA R6, R3.reuse, UR4, 0x2 ;  /* 0x0000000403067c11 */ /* 0x040fe2000f8e10ff */
[----:B------:R-:W-:-:S04]  /*03c0*/  VIADD R3, R3, 0x8 ;  /* 0x0000000803037836 */ /* 0x000fc80000000000 */
[----:B------:R-:W0:Y:S04]  /*03d0*/  LDS.128 R8, [R6] ;  /* 0x0000000006087984 */ /* 0x000e280000000c00 */
[----:B------:R-:W1:Y:S01]  /*03e0*/  LDS.128 R12, [R6+0x10] ;  /* 0x00001000060c7984 */ /* 0x000e620000000c00 */
[----:B0-----:R-:W-:-:S04]  /*03f0*/  FADD R8, R23, R8 ;  /* 0x0000000817087221 */ /* 0x001fc80000000000 */
[----:B------:R-:W-:-:S04]  /*0400*/  FADD R9, R8, R9 ;  /* 0x0000000908097221 */ /* 0x000fc80000000000 */
[----:B------:R-:W-:-:S04]  /*0410*/  FADD R10, R9, R10 ;  /* 0x0000000a090a7221 */ /* 0x000fc80000000000 */
[----:B------:R-:W-:-:S04]  /*0420*/  FADD R11, R10, R11 ;  /* 0x0000000b0a0b7221 */ /* 0x000fc80000000000 */
[----:B-1----:R-:W-:-:S04]  /*0430*/  FADD R12, R11, R12 ;  /* 0x0000000c0b0c7221 */ /* 0x002fc80000000000 */
[----:B------:R-:W-:-:S04]  /*0440*/  FADD R13, R12, R13 ;  /* 0x0000000d0c0d7221 */ /* 0x000fc80000000000 */
[----:B------:R-:W-:-:S04]  /*0450*/  FADD R14, R13, R14 ;  /* 0x0000000e0d0e7221 */ /* 0x000fc80000000000 */
[----:B------:R-:W-:-:S07]  /*0460*/  FADD R23, R14, R15 ;  /* 0x0000000f0e177221 */ /* 0x000fce0000000000 */
.L_x_6:
[----:B------:R-:W-:Y:S05]  /*0470*/  BSYNC.RECONVERGENT B1 ;  /* 0x0000000000017941 */ /* 0x000fea0003800200 */
.L_x_5:
[----:B------:R-:W-:Y:S05]  /*0480*/  @!P1 BRA `(.L_x_1) ;  /* 0x00000000004c9947 */ /* 0x000fea0003800000 */
[----:B------:R-:W-:Y:S02]  /*0490*/  ISETP.GE.U32.AND P0, PT, R16, 0x4, PT ;  /* 0x000000041000780c */ /* 0x000fe40003f06070 */
[----:B------:R-:W-:-:S04]  /*04a0*/  LOP3.LUT R6, R0, 0x3, RZ, 0xc0, !PT ;  /* 0x0000000300067812 */ /* 0x000fc800078ec0ff */
[----:B------:R-:W-:-:S07]  /*04b0*/  ISETP.NE.AND P1, PT, R6, RZ, PT ;  /* 0x000000ff0600720c */ /* 0x000fce0003f25270 */
[C---:B------:R-:W-:Y:S01]  /*04c0*/  @P0 LEA R8, R3.reuse, UR4, 0x2 ;  /* 0x0000000403080c11 */ /* 0x040fe2000f8e10ff */
[----:B------:R-:W-:-:S05]  /*04d0*/  @P0 VIADD R3, R3, 0x4 ;  /* 0x0000000403030836 */ /* 0x000fca0000000000 */
[----:B------:R-:W0:Y:S02]  /*04e0*/  @P0 LDS.128 R8, [R8] ;  /* 0x0000000008080984 */ /* 0x000e240000000c00 */
[----:B0-----:R-:W-:-:S04]  /*04f0*/  @P0 FADD R12, R23, R8 ;  /* 0x00000008170c0221 */ /* 0x001fc80000000000 */
[----:B------:R-:W-:-:S04]  /*0500*/  @P0 FADD R9, R12, R9 ;  /* 0x000000090c090221 */ /* 0x000fc80000000000 */
[----:B------:R-:W-:-:S04]  /*0510*/  @P0 FADD R10, R9, R10 ;  /* 0x0000000a090a0221 */ /* 0x000fc80000000000 */
[----:B------:R-:W-:Y:S01]  /*0520*/  @P0 FADD R23, R10, R11 ;  /* 0x0000000b0a170221 */ /* 0x000fe20000000000 */
[----:B------:R-:W-:Y:S06]  /*0530*/  @!P1 BRA `(.L_x_1) ;  /* 0x0000000000209947 */ /* 0x000fec0003800000 */
[----:B------:R-:W-:Y:S01]  /*0540*/  LEA R3, R3, UR4, 0x2 ;  /* 0x0000000403037c11 */ /* 0x000fe2000f8e10ff */
[----:B------:R-:W-:-:S07]  /*0550*/  IMAD.MOV R6, RZ, RZ, -R6 ;  /* 0x000000ffff067224 */ /* 0x000fce00078e0a06 */
.L_x_7:
[----:B------:R0:W1:Y:S01]  /*0560*/  LDS R8, [R3] ;  /* 0x0000000003087984 */ /* 0x0000620000000800 */
[----:B------:R-:W-:-:S04]  /*0570*/  IADD3 R6, PT, PT, R6, 0x1, RZ ;  /* 0x0000000106067810 */ /* 0x000fc80007ffe0ff */
[----:B------:R-:W-:Y:S01]  /*0580*/  ISETP.NE.AND P0, PT, R6, RZ, PT ;  /* 0x000000ff0600720c */ /* 0x000fe20003f05270 */
[----:B0-----:R-:W-:Y:S02]  /*0590*/  VIADD R3, R3, 0x4 ;  /* 0x0000000403037836 */ /* 0x001fe40000000000 */
[----:B-1----:R-:W-:-:S10]  /*05a0*/  FADD R23, R8, R23 ;  /* 0x0000001708177221 */ /* 0x002fd40000000000 */
[----:B------:R-:W-:Y:S05]  /*05b0*/  @P0 BRA `(.L_x_7) ;  /* 0xfffffffc00e80947 */ /* 0x000fea000383ffff */
.L_x_1:
[----:B------:R-:W-:Y:S05]  /*05c0*/  BSYNC.RECONVERGENT B0 ;  /* 0x0000000000007941 */ /* 0x000fea0003800200 */
.L_x_0:
[----:B------:R-:W-:Y:S01]  /*05d0*/  VIADD R0, R0, 0x1 ;  /* 0x0000000100007836 */ /* 0x000fe20000000000 */
[----:B------:R-:W-:Y:S04]  /*05e0*/  BSSY.RECONVERGENT B0, `(.L_x_8) ;  /* 0x000000e000007945 */ /* 0x000fe80003800200 */
[----:B------:R-:W-:-:S04]  /*05f0*/  I2FP.F32.U32 R8, R0 ;  /* 0x0000000000087245 */ /* 0x000fc80000201000 */
[----:B0-----:R-:W0:Y:S08]  /*0600*/  MUFU.RCP R3, R8 ;  /* 0x0000000800037308 */ /* 0x001e300000001000 */
[----:B------:R-:W1:Y:S01]  /*0610*/  FCHK P0, R23, R8 ;  /* 0x0000000817007302 */ /* 0x000e620000000000 */
[----:B0-----:R-:W-:-:S04]  /*0620*/  FFMA R0, -R8, R3, 1 ;  /* 0x3f80000008007423 */ /* 0x001fc80000000103 */
[----:B------:R-:W-:-:S04]  /*0630*/  FFMA R0, R3, R0, R3 ;  /* 0x0000000003007223 */ /* 0x000fc80000000003 */
[----:B------:R-:W-:-:S04]  /*0640*/  FFMA R3, R0, R23, RZ ;  /* 0x0000001700037223 */ /* 0x000fc800000000ff */
[----:B------:R-:W-:-:S04]  /*0650*/  FFMA R6, -R8, R3, R23 ;  /* 0x0000000308067223 */ /* 0x000fc80000000117 */
[----:B------:R-:W-:Y:S01]  /*0660*/  FFMA R3, R0, R6, R3 ;  /* 0x0000000600037223 */ /* 0x000fe20000000003 */
[----:B-1----:R-:W-:Y:S06]  /*0670*/  @!P0 BRA `(.L_x_9) ;  /* 0x0000000000108947 */ /* 0x002fec0003800000 */
[----:B------:R-:W-:Y:S01]  /*0680*/  IMAD.MOV.U32 R3, RZ, RZ, R23 ;  /* 0x000000ffff037224 */ /* 0x000fe200078e0017 */
[----:B------:R-:W-:-:S07]  /*0690*/  MOV R6, 0x6b0 ;  /* 0x000006b000067802 */ /* 0x000fce0000000f00 */
[----:B------:R-:W-:Y:S05]  /*06a0*/  CALL.REL.NOINC `($__internal_0_$__cuda_sm3x_div_rn_noftz_f32_slowpath) ;  /* 0x0000000000207944 */ /* 0x000fea0003c00000 */
[----:B------:R-:W-:-:S07]  /*06b0*/  MOV R3, R0 ;  /* 0x0000000000037202 */ /* 0x000fce0000000f00 */
.L_x_9:
[----:B------:R-:W-:Y:S05]  /*06c0*/  BSYNC.RECONVERGENT B0 ;  /* 0x0000000000007941 */ /* 0x000fea0003800200 */
.L_x_8:
[----:B------:R-:W2:Y:S01]  /*06d0*/  LDG.E R0, desc[UR6][R4.64] ;  /* 0x0000000604007981 */ /* 0x000ea2000c1e1900 */
[----:B------:R-:W-:-:S05]  /*06e0*/  IMAD.MOV.U32 R7, RZ, RZ, 0x4048f5c3 ;  /* 0x4048f5c3ff077424 */ /* 0x000fca00078e00ff */
[----:B------:R-:W-:Y:S01]  /*06f0*/  STS [R2], R7 ;  /* 0x0000000702007388 */ /* 0x000fe20000000800 */
[----:B--2---:R-:W-:-:S13]  /*0700*/  FSETP.GT.AND P0, PT, R0, R3, PT ;  /* 0x000000030000720b */ /* 0x004fda0003f04000 */
[----:B------:R-:W-:Y:S01]  /*0710*/  @P0 STG.E desc[UR6][R4.64], R3 ;  /* 0x0000000304000986 */ /* 0x000fe2000c101906 */
[----:B------:R-:W-:Y:S05]  /*0720*/  EXIT ;  /* 0x000000000000794d */ /* 0x000fea0003800000 */
        .weak           $__internal_0_$__cuda_sm3x_div_rn_noftz_f32_slowpath
        .type           $__internal_0_$__cuda_sm3x_div_rn_noftz_f32_slowpath,@function
        .size           $__internal_0_$__cuda_sm3x_div_rn_noftz_f32_slowpath,(.L_x_24 - $__internal_0_$__cuda_sm3x_div_rn_noftz_f32_slowpath)
$__internal_0_$__cuda_sm3x_div_rn_noftz_f32_slowpath:
[----:B------:R-:W-:Y:S01]  /*0730*/  SHF.R.U32.HI R7, RZ, 0x17, R8 ;  /* 0x00000017ff077819 */ /* 0x000fe20000011608 */
[----:B------:R-:W-:Y:S01]  /*0740*/  BSSY.RECONVERGENT B1, `(.L_x_10) ;  /* 0x0000063000017945 */ /* 0x000fe20003800200 */
[----:B------:R-:W-:Y:S02]  /*0750*/  SHF.R.U32.HI R0, RZ, 0x17, R3 ;  /* 0x00000017ff007819 */ /* 0x000fe40000011603 */
[----:B------:R-:W-:Y:S02]  /*0760*/  LOP3.LUT R7, R7, 0xff, RZ, 0xc0, !PT ;  /* 0x000000ff07077812 */ /* 0x000fe400078ec0ff */
[----:B------:R-:W-:-:S03]  /*0770*/  LOP3.LUT R12, R0, 0xff, RZ, 0xc0, !PT ;  /* 0x000000ff000c7812 */ /* 0x000fc600078ec0ff */
[----:B------:R-:W-:Y:S02]  /*0780*/  VIADD R10, R7, 0xffffffff ;  /* 0xffffffff070a7836 */ /* 0x000fe40000000000 */
[----:B------:R-:W-:-:S03]  /*0790*/  VIADD R11, R12, 0xffffffff ;  /* 0xffffffff0c0b7836 */ /* 0x000fc60000000000 */
[----:B------:R-:W-:-:S04]  /*07a0*/  ISETP.GT.U32.AND P0, PT, R10, 0xfd, PT ;  /* 0x000000fd0a00780c */ /* 0x000fc80003f04070 */
[----:B------:R-:W-:-:S13]  /*07b0*/  ISETP.GT.U32.OR P0, PT, R11, 0xfd, P0 ;  /* 0x000000fd0b00780c */ /* 0x000fda0000704470 */
[----:B------:R-:W-:Y:S01]  /*07c0*/  @!P0 MOV R9, RZ ;  /* 0x000000ff00098202 */ /* 0x000fe20000000f00 */
[----:B------:R-:W-:Y:S06]  /*07d0*/  @!P0 BRA `(.L_x_11) ;  /* 0x0000000000608947 */ /* 0x000fec0003800000 */
[----:B------:R-:W-:Y:S01]  /*07e0*/  FSETP.GTU.FTZ.AND P0, PT, |R3|, +INF , PT ;  /* 0x7f8000000300780b */ /* 0x000fe20003f1c200 */
[----:B------:R-:W-:Y:S01]  /*07f0*/  IMAD.MOV.U32 R0, RZ, RZ, R8 ;  /* 0x000000ffff007224 */ /* 0x000fe200078e0008 */
[----:B------:R-:W-:-:S04]  /*0800*/  FSETP.GTU.FTZ.AND P1, PT, |R8|, +INF , PT ;  /* 0x7f8000000800780b */ /* 0x000fc80003f3c200 */
[----:B------:R-:W-:-:S13]  /*0810*/  PLOP3.LUT P0, PT, P0, P1, PT, 0xf8, 0x8f ;  /* 0x00000000008f781c */ /* 0x000fda0000703f70 */
[----:B------:R-:W-:Y:S05]  /*0820*/  @P0 BRA `(.L_x_12) ;  /* 0x00000004004c0947 */ /* 0x000fea0003800000 */
[----:B------:R-:W-:-:S13]  /*0830*/  LOP3.LUT P0, RZ, R8, 0x7fffffff, R3, 0xc8, !PT ;  /* 0x7fffffff08ff7812 */ /* 0x000fda000780c803 */
[----:B------:R-:W-:Y:S05]  /*0840*/  @!P0 BRA `(.L_x_13) ;  /* 0x00000004003c8947 */ /* 0x000fea0003800000 */
[C---:B------:R-:W-:Y:S02]  /*0850*/  FSETP.NEU.FTZ.AND P2, PT, |R3|.reuse, +INF , PT ;  /* 0x7f8000000300780b */ /* 0x040fe40003f5d200 */
[----:B------:R-:W-:Y:S02]  /*0860*/  FSETP.NEU.FTZ.AND P1, PT, |R0|, +INF , PT ;  /* 0x7f8000000000780b */ /* 0x000fe40003f3d200 */
[----:B------:R-:W-:-:S11]  /*0870*/  FSETP.NEU.FTZ.AND P0, PT, |R3|, +INF , PT ;  /* 0x7f8000000300780b */ /* 0x000fd60003f1d200 */
[----:B------:R-:W-:Y:S05]  /*0880*/  @!P1 BRA !P2, `(.L_x_13) ;  /* 0x00000004002c9947 */ /* 0x000fea0005000000 */
[----:B------:R-:W-:-:S04]  /*0890*/  LOP3.LUT P2, RZ, R3, 0x7fffffff, RZ, 0xc0, !PT ;  /* 0x7fffffff03ff7812 */ /* 0x000fc8000784c0ff */
[----:B------:R-:W-:-:S13]  /*08a0*/  PLOP3.LUT P1, PT, P1, P2, PT, 0x2f, 0xf2 ;  /* 0x0000000000f2781c */ /* 0x000fda0000f24577 */
[----:B------:R-:W-:Y:S05]  /*08b0*/  @P1 BRA `(.L_x_14) ;  /* 0x0000000400181947 */ /* 0x000fea0003800000 */
[----:B------:R-:W-:-:S04]  /*08c0*/  LOP3.LUT P1, RZ, R8, 0x7fffffff, RZ, 0xc0, !PT ;  /* 0x7fffffff08ff7812 */ /* 0x000fc8000782c0ff */
[----:B------:R-:W-:-:S13]  /*08d0*/  PLOP3.LUT P0, PT, P0, P1, PT, 0x2f, 0xf2 ;  /* 0x0000000000f2781c */ /* 0x000fda0000702577 */
[----:B------:R-:W-:Y:S05]  /*08e0*/  @P0 BRA `(.L_x_15) ;  /* 0x0000000400000947 */ /* 0x000fea0003800000 */
[----:B------:R-:W-:Y:S02]  /*08f0*/  ISETP.GE.AND P0, PT, R11, RZ, PT ;  /* 0x000000ff0b00720c */ /* 0x000fe40003f06270 */
[----:B------:R-:W-:-:S11]  /*0900*/  ISETP.GE.AND P1, PT, R10, RZ, PT ;  /* 0x000000ff0a00720c */ /* 0x000fd60003f26270 */
[----:B------:R-:W-:Y:S02]  /*0910*/  @P0 IMAD.MOV.U32 R9, RZ, RZ, RZ ;  /* 0x000000ffff090224 */ /* 0x000fe400078e00ff */
[----:B------:R-:W-:Y:S01]  /*0920*/  @!P0 FFMA R3, R3, 1.84467440737095516160e+19, RZ ;  /* 0x5f80000003038823 */ /* 0x000fe200000000ff */
[----:B------:R-:W-:Y:S02]  /*0930*/  @!P0 IMAD.MOV.U32 R9, RZ, RZ, -0x40 ;  /* 0xffffffc0ff098424 */ /* 0x000fe400078e00ff */
[----:B------:R-:W-:-:S03]  /*0940*/  @!P1 FFMA R8, R0, 1.84467440737095516160e+19, RZ ;  /* 0x5f80000000089823 */ /* 0x000fc600000000ff */
[----:B------:R-:W-:-:S07]  /*0950*/  @!P1 IADD3 R9, PT, PT, R9, 0x40, RZ ;  /* 0x0000004009099810 */ /* 0x000fce0007ffe0ff */
.L_x_11:
[----:B------:R-:W-:Y:S01]  /*0960*/  LEA R11, R7, 0xc0800000, 0x17 ;  /* 0xc0800000070b7811 */ /* 0x000fe200078eb8ff */
[----:B------:R-:W-:Y:S04]  /*0970*/  BSSY.RECONVERGENT B2, `(.L_x_16) ;  /* 0x0000036000027945 */ /* 0x000fe80003800200 */
[----:B------:R-:W-:Y:S02]  /*0980*/  IMAD.IADD R11, R8, 0x1, -R11 ;  /* 0x00000001080b7824 */ /* 0x000fe400078e0a0b */
[----:B------:R-:W-:Y:S02]  /*0990*/  VIADD R8, R12, 0xffffff81 ;  /* 0xffffff810c087836 */ /* 0x000fe40000000000 */
[----:B------:R-:W0:Y:S01]  /*09a0*/  MUFU.RCP R10, R11 ;  /* 0x0000000b000a7308 */ /* 0x000e220000001000 */
[----:B------:R-:W-:Y:S01]  /*09b0*/  FADD.FTZ R13, -R11, -RZ ;  /* 0x800000ff0b0d7221 */ /* 0x000fe20000010100 */
[C---:B------:R-:W-:Y:S01]  /*09c0*/  IMAD R0, R8.reuse, -0x800000, R3 ;  /* 0xff80000008007824 */ /* 0x040fe200078e0203 */
[----:B------:R-:W-:-:S04]  /*09d0*/  IADD3 R8, PT, PT, R8, 0x7f, -R7 ;  /* 0x0000007f08087810 */ /* 0x000fc80007ffe807 */
[----:B------:R-:W-:Y:S01]  /*09e0*/  IADD3 R8, PT, PT, R8, R9, RZ ;  /* 0x0000000908087210 */ /* 0x000fe20007ffe0ff */
[----:B0-----:R-:W-:-:S04]  /*09f0*/  FFMA R15, R10, R13, 1 ;  /* 0x3f8000000a0f7423 */ /* 0x001fc8000000000d */
[----:B------:R-:W-:-:S04]  /*0a00*/  FFMA R12, R10, R15, R10 ;  /* 0x0000000f0a0c7223 */ /* 0x000fc8000000000a */
[----:B------:R-:W-:-:S04]  /*0a10*/  FFMA R3, R0, R12, RZ ;  /* 0x0000000c00037223 */ /* 0x000fc800000000ff */
[----:B------:R-:W-:-:S04]  /*0a20*/  FFMA R10, R13, R3, R0 ;  /* 0x000000030d0a7223 */ /* 0x000fc80000000000 */
[----:B------:R-:W-:-:S04]  /*0a30*/  FFMA R15, R12, R10, R3 ;  /* 0x0000000a0c0f7223 */ /* 0x000fc80000000003 */
[----:B------:R-:W-:-:S04]  /*0a40*/  FFMA R10, R13, R15, R0 ;  /* 0x0000000f0d0a7223 */ /* 0x000fc80000000000 */
[----:B------:R-:W-:-:S05]  /*0a50*/  FFMA R0, R12, R10, R15 ;  /* 0x0000000a0c007223 */ /* 0x000fca000000000f */
[----:B------:R-:W-:-:S04]  /*0a60*/  SHF.R.U32.HI R3, RZ, 0x17, R0 ;  /* 0x00000017ff037819 */ /* 0x000fc80000011600 */
[----:B------:R-:W-:-:S05]  /*0a70*/  LOP3.LUT R3, R3, 0xff, RZ, 0xc0, !PT ;  /* 0x000000ff03037812 */ /* 0x000fca00078ec0ff */
[----:B------:R-:W-:-:S04]  /*0a80*/  IMAD.IADD R9, R3, 0x1, R8 ;  /* 0x0000000103097824 */ /* 0x000fc800078e0208 */
[----:B------:R-:W-:-:S05]  /*0a90*/  VIADD R3, R9, 0xffffffff ;  /* 0xffffffff09037836 */ /* 0x000fca0000000000 */
[----:B------:R-:W-:-:S13]  /*0aa0*/  ISETP.GE.U32.AND P0, PT, R3, 0xfe, PT ;  /* 0x000000fe0300780c */ /* 0x000fda0003f06070 */
[----:B------:R-:W-:Y:S05]  /*0ab0*/  @!P0 BRA `(.L_x_17) ;  /* 0x0000000000808947 */ /* 0x000fea0003800000 */
[----:B------:R-:W-:-:S13]  /*0ac0*/  ISETP.GT.AND P0, PT, R9, 0xfe, PT ;  /* 0x000000fe0900780c */ /* 0x000fda0003f04270 */
[----:B------:R-:W-:Y:S05]  /*0ad0*/  @P0 BRA `(.L_x_18) ;  /* 0x00000000006c0947 */ /* 0x000fea0003800000 */
[----:B------:R-:W-:-:S13]  /*0ae0*/  ISETP.GE.AND P0, PT, R9, 0x1, PT ;  /* 0x000000010900780c */ /* 0x000fda0003f06270 */
[----:B------:R-:W-:Y:S05]  /*0af0*/  @P0 BRA `(.L_x_19) ;  /* 0x0000000000740947 */ /* 0x000fea0003800000 */
[----:B------:R-:W-:Y:S02]  /*0b00*/  ISETP.GE.AND P0, PT, R9, -0x18, PT ;  /* 0xffffffe80900780c */ /* 0x000fe40003f06270 */
[----:B------:R-:W-:-:S11]  /*0b10*/  LOP3.LUT R0, R0, 0x80000000, RZ, 0xc0, !PT ;  /* 0x8000000000007812 */ /* 0x000fd600078ec0ff */
[----:B------:R-:W-:Y:S05]  /*0b20*/  @!P0 BRA `(.L_x_19) ;  /* 0x0000000000688947 */ /* 0x000fea0003800000 */
[CCC-:B------:R-:W-:Y:S01]  /*0b30*/  FFMA.RZ R3, R12.reuse, R10.reuse, R15.reuse ;  /* 0x0000000a0c037223 */ /* 0x1c0fe2000000c00f */
[CCC-:B------:R-:W-:Y:S01]  /*0b40*/  FFMA.RM R8, R12.reuse, R10.reuse, R15.reuse ;  /* 0x0000000a0c087223 */ /* 0x1c0fe2000000400f */
[C---:B------:R-:W-:Y:S02]  /*0b50*/  ISETP.NE.AND P2, PT, R9.reuse, RZ, PT ;  /* 0x000000ff0900720c */ /* 0x040fe40003f45270 */
[----:B------:R-:W-:Y:S02]  /*0b60*/  ISETP.NE.AND P1, PT, R9, RZ, PT ;  /* 0x000000ff0900720c */ /* 0x000fe40003f25270 */
[----:B------:R-:W-:Y:S01]  /*0b70*/  LOP3.LUT R7, R3, 0x7fffff, RZ, 0xc0, !PT ;  /* 0x007fffff03077812 */ /* 0x000fe200078ec0ff */
[----:B------:R-:W-:Y:S01]  /*0b80*/  FFMA.RP R3, R12, R10, R15 ;  /* 0x0000000a0c037223 */ /* 0x000fe2000000800f */
[----:B------:R-:W-:Y:S01]  /*0b90*/  IADD3 R10, PT, PT, R9, 0x20, RZ ;  /* 0x00000020090a7810 */ /* 0x000fe20007ffe0ff */
[----:B------:R-:W-:Y:S01]  /*0ba0*/  IMAD.MOV R9, RZ, RZ, -R9 ;  /* 0x000000ffff097224 */ /* 0x000fe200078e0a09 */
[----:B------:R-:W-:-:S02]  /*0bb0*/  LOP3.LUT R7, R7, 0x800000, RZ, 0xfc, !PT ;  /* 0x0080000007077812 */ /* 0x000fc400078efcff */
[----:B------:R-:W-:Y:S02]  /*0bc0*/  FSETP.NEU.FTZ.AND P0, PT, R3, R8, PT ;  /* 0x000000080300720b */ /* 0x000fe40003f1d000 */
[----:B------:R-:W-:Y:S02]  /*0bd0*/  SHF.L.U32 R10, R7, R10, RZ ;  /* 0x0000000a070a7219 */ /* 0x000fe400000006ff */
[----:B------:R-:W-:Y:S02]  /*0be0*/  SEL R8, R9, RZ, P2 ;  /* 0x000000ff09087207 */ /* 0x000fe40001000000 */
[----:B------:R-:W-:Y:S02]  /*0bf0*/  ISETP.NE.AND P1, PT, R10, RZ, P1 ;  /* 0x000000ff0a00720c */ /* 0x000fe40000f25270 */
[----:B------:R-:W-:Y:S02]  /*0c00*/  SHF.R.U32.HI R8, RZ, R8, R7 ;  /* 0x00000008ff087219 */ /* 0x000fe40000011607 */
[----:B------:R-:W-:-:S02]  /*0c10*/  PLOP3.LUT P0, PT, P0, P1, PT, 0xf8, 0x8f ;  /* 0x00000000008f781c */ /* 0x000fc40000703f70 */
[----:B------:R-:W-:Y:S02]  /*0c20*/  SHF.R.U32.HI R10, RZ, 0x1, R8 ;  /* 0x00000001ff0a7819 */ /* 0x000fe40000011608 */
[----:B------:R-:W-:-:S04]  /*0c30*/  SEL R3, RZ, 0x1, !P0 ;  /* 0x00000001ff037807 */ /* 0x000fc80004000000 */
[----:B------:R-:W-:-:S04]  /*0c40*/  LOP3.LUT R3, R3, 0x1, R10, 0xf8, !PT ;  /* 0x0000000103037812 */ /* 0x000fc800078ef80a */
[----:B------:R-:W-:-:S05]  /*0c50*/  LOP3.LUT R3, R3, R8, RZ, 0xc0, !PT ;  /* 0x0000000803037212 */ /* 0x000fca00078ec0ff */
[----:B------:R-:W-:-:S05]  /*0c60*/  IMAD.IADD R3, R10, 0x1, R3 ;  /* 0x000000010a037824 */ /* 0x000fca00078e0203 */
[----:B------:R-:W-:Y:S01]  /*0c70*/  LOP3.LUT R0, R3, R0, RZ, 0xfc, !PT ;  /* 0x0000000003007212 */ /* 0x000fe200078efcff */
[----:B------:R-:W-:Y:S06]  /*0c80*/  BRA `(.L_x_19) ;  /* 0x0000000000107947 */ /* 0x000fec0003800000 */
.L_x_18:
[----:B------:R-:W-:-:S04]  /*0c90*/  LOP3.LUT R0, R0, 0x80000000, RZ, 0xc0, !PT ;  /* 0x8000000000007812 */ /* 0x000fc800078ec0ff */
[----:B------:R-:W-:Y:S01]  /*0ca0*/  LOP3.LUT R0, R0, 0x7f800000, RZ, 0xfc, !PT ;  /* 0x7f80000000007812 */ /* 0x000fe200078efcff */
[----:B------:R-:W-:Y:S06]  /*0cb0*/  BRA `(.L_x_19) ;  /* 0x0000000000047947 */ /* 0x000fec0003800000 */
.L_x_17:
[----:B------:R-:W-:-:S07]  /*0cc0*/  LEA R0, R8, R0, 0x17 ;  /* 0x0000000008007211 */ /* 0x000fce00078eb8ff */
.L_x_19:
[----:B------:R-:W-:Y:S05]  /*0cd0*/  BSYNC.RECONVERGENT B2 ;  /* 0x0000000000027941 */ /* 0x000fea0003800200 */
.L_x_16:
[----:B------:R-:W-:Y:S05]  /*0ce0*/  BRA `(.L_x_20) ;  /* 0x0000000000207947 */ /* 0x000fea0003800000 */
.L_x_15:
[----:B------:R-:W-:-:S04]  /*0cf0*/  LOP3.LUT R0, R8, 0x80000000, R3, 0x48, !PT ;  /* 0x8000000008007812 */ /* 0x000fc800078e4803 */
[----:B------:R-:W-:Y:S01]  /*0d00*/  LOP3.LUT R0, R0, 0x7f800000, RZ, 0xfc, !PT ;  /* 0x7f80000000007812 */ /* 0x000fe200078efcff */
[----:B------:R-:W-:Y:S06]  /*0d10*/  BRA `(.L_x_20) ;  /* 0x0000000000147947 */ /* 0x000fec0003800000 */
.L_x_14:
[----:B------:R-:W-:Y:S01]  /*0d20*/  LOP3.LUT R0, R8, 0x80000000, R3, 0x48, !PT ;  /* 0x8000000008007812 */ /* 0x000fe200078e4803 */
[----:B------:R-:W-:Y:S06]  /*0d30*/  BRA `(.L_x_20) ;  /* 0x00000000000c7947 */ /* 0x000fec0003800000 */
.L_x_13:
[----:B------:R-:W0:Y:S01]  /*0d40*/  MUFU.RSQ R0, -QNAN ;  /* 0xffc0000000007908 */ /* 0x000e220000001400 */
[----:B------:R-:W-:Y:S05]  /*0d50*/  BRA `(.L_x_20) ;  /* 0x0000000000047947 */ /* 0x000fea0003800000 */
.L_x_12:
[----:B------:R-:W-:-:S07]  /*0d60*/  FADD.FTZ R0, R3, R0 ;  /* 0x0000000003007221 */ /* 0x000fce0000010000 */
.L_x_20:
[----:B------:R-:W-:Y:S05]  /*0d70*/  BSYNC.RECONVERGENT B1 ;  /* 0x0000000000017941 */ /* 0x000fea0003800200 */
.L_x_10:
[----:B------:R-:W-:-:S04]  /*0d80*/  IMAD.MOV.U32 R7, RZ, RZ, 0x0 ;  /* 0x00000000ff077424 */ /* 0x000fc800078e00ff */
[----:B0-----:R-:W-:Y:S05]  /*0d90*/  RET.REL.NODEC R6 `(_Z21use_shared_memory_GPUPf) ;  /* 0xfffffff006987950 */ /* 0x001fea0003c3ffff */
.L_x_21:
[----:B------:R-:W-:-:S00]  /*0da0*/  BRA `(.L_x_21) ;  /* 0xfffffffc00fc7947 */ /* 0x000fc0000383ffff */
[----:B------:R-:W-:-:S00]  /*0db0*/  NOP ;  /* 0x0000000000007918 */ /* 0x000fc00000000000 */
        /* <DEDUP_REMOVED lines=12> */
.L_x_24:


//--------------------- .text._Z21use_global_memory_GPUPf --------------------------
	.section	.text._Z21use_global_memory_GPUPf,"ax",@progbits
	.align	128
        .global         _Z21use_global_memory_GPUPf
        .type           _Z21use_global_memory_GPUPf,@function
        .size           _Z21use_global_memory_GPUPf,(.L_x_26 - _Z21use_global_memory_GPUPf)
        .other          _Z21use_global_memory_GPUPf,@"STO_CUDA_ENTRY STV_DEFAULT"
_Z21use_global_memory_GPUPf:
.text._Z21use_global_memory_GPUPf:
[----:B------:R-:W-:Y:S01]  /*0000*/  LDC R1, c[0x0][0x37c] ;  /* 0x0000df00ff017b82 */ /* 0x000fe20000000800 */
[----:B------:R-:W0:Y:S07]  /*0010*/  S2R R5, SR_TID.X ;  /* 0x0000000000057919 */ /* 0x000e2e0000002100 */
[----:B------:R-:W1:Y:S01]  /*0020*/  LDC.64 R2, c[0x0][0x380] ;  /* 0x0000e000ff027b82 */ /* 0x000e620000000a00 */
[----:B------:R-:W2:Y:S01]  /*0030*/  LDCU.64 UR4, c[0x0][0x358] ;  /* 0x00006b00ff0477ac */ /* 0x000ea20008000a00 */
[C---:B0-----:R-:W-:Y:S01]  /*0040*/  SHF.L.U32 R0, R5.reuse, 0x1, RZ ;  /* 0x0000000105007819 */ /* 0x041fe200000006ff */
[----:B-1----:R-:W-:-:S03]  /*0050*/  IMAD.WIDE.U32 R2, R5, 0x4, R2 ;  /* 0x0000000405027825 */ /* 0x002fc600078e0002 */
[----:B------:R-:W-:-:S05]  /*0060*/  I2FP.F32.U32 R5, R0 ;  /* 0x0000000000057245 */ /* 0x000fca0000201000 */
[----:B--2---:R-:W-:Y:S01]  /*0070*/  STG.E desc[UR4][R2.64], R5 ;  /* 0x0000000502007986 */ /* 0x004fe2000c101904 */
[----:B------:R-:W-:Y:S05]  /*0080*/  EXIT ;  /* 0x000000000000794d */ /* 0x000fea0003800000 */
.L_x_22:
        /* <DEDUP_REMOVED lines=15> */
.L_x_26:


//--------------------- .text._Z20use_local_memory_GPUf --------------------------
	.section	.text._Z20use_local_memory_GPUf,"ax",@progbits
	.align	128
        .global         _Z20use_local_memory_GPUf
        .type           _Z20use_local_memory_GPUf,@function
        .size           _Z20use_local_memory_GPUf,(.L_x_27 - _Z20use_local_memory_GPUf)
        .other          _Z20use_local_memory_GPUf,@"STO_CUDA_ENTRY STV_DEFAULT"
_Z20use_local_memory_GPUf:
.text._Z20use_local_memory_GPUf:
[----:B------:R-:W-:Y:S01]  /*0000*/  LDC R1, c[0x0][0x37c] ;  /* 0x0000df00ff017b82 */ /* 0x000fe20000000800 */
[----:B------:R-:W-:Y:S05]  /*0010*/  EXIT ;  /* 0x000000000000794d */ /* 0x000fea0003800000 */
.L_x_23:
        /* <DEDUP_REMOVED lines=14> */
.L_x_27:


//--------------------- .nv.shared._Z21use_shared_memory_GPUPf --------------------------
	.section	.nv.shared._Z21use_shared_memory_GPUPf,"aw",@nobits
	.sectionflags	@""
	.align	4
.nv.shared._Z21use_shared_memory_GPUPf:
	.zero		1536


//--------------------- .nv.shared.reserved.0     --------------------------
	.section	.nv.shared.reserved.0,"aw",@nobits
	.weak		__nv_reservedSMEM_offset_0_alias
	.size		__nv_reservedSMEM_offset_0_alias, 0, 64
	.other		__nv_reservedSMEM_offset_0_alias,@"STO_CUDA_RESERVED_SHARED STV_DEFAULT"
__nv_reservedSMEM_offset_0_alias:
	.zero		0
	.zero		64


//--------------------- .nv.constant0._Z21use_shared_memory_GPUPf --------------------------
	.section	.nv.constant0._Z21use_shared_memory_GPUPf,"a",@progbits
	.sectionflags	@""
	.align	4
.nv.constant0._Z21use_shared_memory_GPUPf:
	.zero		904


//--------------------- .nv.constant0._Z21use_global_memory_GPUPf --------------------------
	.section	.nv.constant0._Z21use_global_memory_GPUPf,"a",@progbits
	.sectionflags	@""
	.align	4
.nv.constant0._Z21use_global_memory_GPUPf:
	.zero		904


//--------------------- .nv.constant0._Z20use_local_memory_GPUf --------------------------
	.section	.nv.constant0._Z20use_local_memory_GPUf,"a",@progbits
	.sectionflags	@""
	.align	4
.nv.constant0._Z20use_local_memory_GPUf:
	.zero		900


//--------------------- SYMBOLS --------------------------

	.type		.nv.reservedSmem.offset0,@object
	.size		.nv.reservedSmem.offset0,0x4
	.type		.nv.reservedSmem.cap,@object
	.size		.nv.reservedSmem.cap,0x4
